//
// Generated by NVIDIA NVVM Compiler
//
// Compiler Build ID: CL-36424714
// Cuda compilation tools, release 13.0, V13.0.88
// Based on NVVM 20.0.0
//

.version 9.0
.target sm_100
.address_size 64

	// .globl	_Z14sumArrayKernelPKiPij

.visible .entry _Z14sumArrayKernelPKiPij(
	.param .u64 .ptr .align 1 _Z14sumArrayKernelPKiPij_param_0,
	.param .u64 .ptr .align 1 _Z14sumArrayKernelPKiPij_param_1,
	.param .u32 _Z14sumArrayKernelPKiPij_param_2
)
{
	.reg .pred 	%p<2>;
	.reg .b32 	%r<8>;
	.reg .b64 	%rd<7>;

	ld.param.u64 	%rd1, [_Z14sumArrayKernelPKiPij_param_0];
	ld.param.u64 	%rd2, [_Z14sumArrayKernelPKiPij_param_1];
	ld.param.u32 	%r2, [_Z14sumArrayKernelPKiPij_param_2];
	mov.u32 	%r3, %tid.x;
	mov.u32 	%r4, %ctaid.x;
	mov.u32 	%r5, %ntid.x;
	mad.lo.s32 	%r1, %r4, %r5, %r3;
	setp.ge.u32 	%p1, %r1, %r2;
	@%p1 bra 	$L__BB0_2;
	cvta.to.global.u64 	%rd3, %rd1;
	cvta.to.global.u64 	%rd4, %rd2;
	mul.wide.u32 	%rd5, %r1, 4;
	add.s64 	%rd6, %rd3, %rd5;
	ld.global.u32 	%r6, [%rd6];
	atom.global.add.u32 	%r7, [%rd4], %r6;
$L__BB0_2:
	ret;

}


// ===== COMPILED SASS (sm_100) =====

	.target	sm_100

	.elftype	@"ET_EXEC"


//--------------------- .note.nv.tkinfo           --------------------------
	.section	.note.nv.tkinfo,"",@"SHT_NOTE"
	.sectionflags	@"SHF_NOTE_NV_TKINFO"
	.tkinfo
        /*0018*/ 	.word	0x00000002
        /*0030*/ 	.string	""
        /*0030*/ 	.string	"ptxas"
        /*0030*/ 	.string	"Cuda compilation tools, release 13.0, V13.0.88"
        /*0030*/ 	.string	"Build cuda_13.0.r13.0/compiler.36424714_0"
        /*0030*/ 	.string	"-arch sm_100 -m 64 "



//--------------------- .note.nv.cuinfo           --------------------------
	.section	.note.nv.cuinfo,"",@"SHT_NOTE"
	.sectionflags	@"SHF_NOTE_NV_CUINFO"
        /*0018*/ 	.short	0x0002
        /*001a*/ 	.short	0x0064
        /*001c*/ 	.short	0x0082
	.zero		2


//--------------------- .nv.info                  --------------------------
	.section	.nv.info,"",@"SHT_CUDA_INFO"
	.align	4


	//----- nvinfo : EIATTR_REGCOUNT
	.align		4
        /*0000*/ 	.byte	0x04, 0x2f
        /*0002*/ 	.short	(.L_1 - .L_0)
	.align		4
.L_0:
        /*0004*/ 	.word	index@(_Z14sumArrayKernelPKiPij)
        /*0008*/ 	.word	0x0000000a


	//----- nvinfo : EIATTR_FRAME_SIZE
	.align		4
.L_1:
        /*000c*/ 	.byte	0x04, 0x11
        /*000e*/ 	.short	(.L_3 - .L_2)
	.align		4
.L_2:
        /*0010*/ 	.word	index@(_Z14sumArrayKernelPKiPij)
        /*0014*/ 	.word	0x00000000


	//----- nvinfo : EIATTR_MIN_STACK_SIZE
	.align		4
.L_3:
        /*0018*/ 	.byte	0x04, 0x12
        /*001a*/ 	.short	(.L_5 - .L_4)
	.align		4
.L_4:
        /*001c*/ 	.word	index@(_Z14sumArrayKernelPKiPij)
        /*0020*/ 	.word	0x00000000
.L_5:


//--------------------- .nv.compat                --------------------------
	.section	.nv.compat,"",@"SHT_CUDA_COMPAT_INFO"
	.align	4
        /*0000*/ 	.byte	0x02, 0x09, 0x00, 0x00, 0x02, 0x02, 0x01, 0x00, 0x02, 0x05, 0x05, 0x00, 0x03, 0x07, 0x01, 0x01
        /*0010*/ 	.byte	0x02, 0x03, 0x00, 0x00, 0x02, 0x06, 0x01, 0x00, 0x04, 0x0b, 0x08, 0x00, 0x09, 0x00, 0x00, 0x00
        /*0020*/ 	.byte	0x00, 0x00, 0x00, 0x00


//--------------------- .nv.info._Z14sumArrayKernelPKiPij --------------------------
	.section	.nv.info._Z14sumArrayKernelPKiPij,"",@"SHT_CUDA_INFO"
	.sectionflags	@""
	.align	4


	//----- nvinfo : EIATTR_CUDA_API_VERSION
	.align		4
        /*0000*/ 	.byte	0x04, 0x37
        /*0002*/ 	.short	(.L_7 - .L_6)
.L_6:
        /*0004*/ 	.word	0x00000082


	//----- nvinfo : EIATTR_KPARAM_INFO
	.align		4
.L_7:
        /*0008*/ 	.byte	0x04, 0x17
        /*000a*/ 	.short	(.L_9 - .L_8)
.L_8:
        /*000c*/ 	.word	0x00000000
        /*0010*/ 	.short	0x0002
        /*0012*/ 	.short	0x0010
        /*0014*/ 	.byte	0x00, 0xf0, 0x11, 0x00


	//----- nvinfo : EIATTR_KPARAM_INFO
	.align		4
.L_9:
        /*0018*/ 	.byte	0x04, 0x17
        /*001a*/ 	.short	(.L_11 - .L_10)
.L_10:
        /*001c*/ 	.word	0x00000000
        /*0020*/ 	.short	0x0001
        /*0022*/ 	.short	0x0008
        /*0024*/ 	.byte	0x00, 0xf5, 0x21, 0x00


	//----- nvinfo : EIATTR_KPARAM_INFO
	.align		4
.L_11:
        /*0028*/ 	.byte	0x04, 0x17
        /*002a*/ 	.short	(.L_13 - .L_12)
.L_12:
        /*002c*/ 	.word	0x00000000
        /*0030*/ 	.short	0x0000
        /*0032*/ 	.short	0x0000
        /*0034*/ 	.byte	0x00, 0xf5, 0x21, 0x00


	//----- nvinfo : EIATTR_SPARSE_MMA_MASK
	.align		4
.L_13:
        /*0038*/ 	.byte	0x03, 0x50
        /*003a*/ 	.short	0x0000


	//----- nvinfo : EIATTR_MAXREG_COUNT
	.align		4
        /*003c*/ 	.byte	0x03, 0x1b
        /*003e*/ 	.short	0x00ff


	//----- nvinfo : EIATTR_MERCURY_ISA_VERSION
	.align		4
        /*0040*/ 	.byte	0x03, 0x5f
        /*0042*/ 	.short	0x0101


	//----- nvinfo : EIATTR_INT_WARP_WIDE_INSTR_OFFSETS
	.align		4
        /*0044*/ 	.byte	0x04, 0x31
        /*0046*/ 	.short	(.L_15 - .L_14)


	//   ....[0]....
.L_14:
        /*0048*/ 	.word	0x000000d0


	//   ....[1]....
        /*004c*/ 	.word	0x00000110


	//----- nvinfo : EIATTR_VRC_CTA_INIT_COUNT
	.align		4
.L_15:
        /*0050*/ 	.byte	0x02, 0x4a
	.zero		1
	.zero		1


	//----- nvinfo : EIATTR_EXIT_INSTR_OFFSETS
	.align		4
        /*0054*/ 	.byte	0x04, 0x1c
        /*0056*/ 	.short	(.L_17 - .L_16)


	//   ....[0]....
.L_16:
        /*0058*/ 	.word	0x00000070


	//   ....[1]....
        /*005c*/ 	.word	0x00000140


	//----- nvinfo : EIATTR_CBANK_PARAM_SIZE
	.align		4
.L_17:
        /*0060*/ 	.byte	0x03, 0x19
        /*0062*/ 	.short	0x0014


	//----- nvinfo : EIATTR_PARAM_CBANK
	.align		4
        /*0064*/ 	.byte	0x04, 0x0a
        /*0066*/ 	.short	(.L_19 - .L_18)
	.align		4
.L_18:
        /*0068*/ 	.word	index@(.nv.constant0._Z14sumArrayKernelPKiPij)
        /*006c*/ 	.short	0x0380
        /*006e*/ 	.short	0x0014


	//----- nvinfo : EIATTR_SW_WAR
	.align		4
.L_19:
        /*0070*/ 	.byte	0x04, 0x36
        /*0072*/ 	.short	(.L_21 - .L_20)
.L_20:
        /*0074*/ 	.word	0x00000008
.L_21:


//--------------------- .nv.callgraph             --------------------------
	.section	.nv.callgraph,"",@"SHT_CUDA_CALLGRAPH"
	.align	4
	.sectionentsize	8
	.align		4
        /*0000*/ 	.word	0x00000000
	.align		4
        /*0004*/ 	.word	0xffffffff
	.align		4
        /*0008*/ 	.word	0x00000000
	.align		4
        /*000c*/ 	.word	0xfffffffe
	.align		4
        /*0010*/ 	.word	0x00000000
	.align		4
        /*0014*/ 	.word	0xfffffffd
	.align		4
        /*0018*/ 	.word	0x00000000
	.align		4
        /*001c*/ 	.word	0xfffffffc


//--------------------- .text._Z14sumArrayKernelPKiPij --------------------------
	.section	.text._Z14sumArrayKernelPKiPij,"ax",@progbits
	.align	128
        .global         _Z14sumArrayKernelPKiPij
        .type           _Z14sumArrayKernelPKiPij,@function
        .size           _Z14sumArrayKernelPKiPij,(.L_x_1 - _Z14sumArrayKernelPKiPij)
        .other          _Z14sumArrayKernelPKiPij,@"STO_CUDA_ENTRY STV_DEFAULT"
_Z14sumArrayKernelPKiPij:
.text._Z14sumArrayKernelPKiPij:
[----:B------:R-:W-:Y:S01]  /*0000*/  LDC R1, c[0x0][0x37c] ;  /* 0x0000df00ff017b82 */ /* 0x000fe20000000800 */
[----:B------:R-:W0:Y:S07]  /*0010*/  S2R R5, SR_TID.X ;  /* 0x0000000000057919 */ /* 0x000e2e0000002100 */
[----:B------:R-:W0:Y:S01]  /*0020*/  S2UR UR4, SR_CTAID.X ;  /* 0x00000000000479c3 */ /* 0x000e220000002500 */
[----:B------:R-:W1:Y:S07]  /*0030*/  LDCU UR5, c[0x0][0x390] ;  /* 0x00007200ff0577ac */ /* 0x000e6e0008000800 */
[----:B------:R-:W0:Y:S02]  /*0040*/  LDC R0, c[0x0][0x360] ;  /* 0x0000d800ff007b82 */ /* 0x000e240000000800 */
[----:B0-----:R-:W-:-:S05]  /*0050*/  IMAD R5, R0, UR4, R5 ;  /* 0x0000000400057c24 */ /* 0x001fca000f8e0205 */
[----:B-1----:R-:W-:-:S13]  /*0060*/  ISETP.GE.U32.AND P0, PT, R5, UR5, PT ;  /* 0x0000000505007c0c */ /* 0x002fda000bf06070 */
[----:B------:R-:W-:Y:S05]  /*0070*/  @P0 EXIT ;  /* 0x000000000000094d */ /* 0x000fea0003800000 */
[----:B------:R-:W0:Y:S01]  /*0080*/  LDC.64 R2, c[0x0][0x380] ;  /* 0x0000e000ff027b82 */ /* 0x000e220000000a00 */
[----:B------:R-:W1:Y:S01]  /*0090*/  LDCU.64 UR6, c[0x0][0x358] ;  /* 0x00006b00ff0677ac */ /* 0x000e620008000a00 */
[----:B0-----:R-:W-:-:S06]  /*00a0*/  IMAD.WIDE.U32 R2, R5, 0x4, R2 ;  /* 0x0000000405027825 */ /* 0x001fcc00078e0002 */
[----:B-1----:R-:W2:Y:S01]  /*00b0*/  LDG.E R2, desc[UR6][R2.64] ;  /* 0x0000000602027981 */ /* 0x002ea2000c1e1900 */
[----:B------:R-:W0:Y:S01]  /*00c0*/  LDC.64 R4, c[0x0][0x388] ;  /* 0x0000e200ff047b82 */ /* 0x000e220000000a00 */
[----:B------:R-:W-:Y:S01]  /*00d0*/  VOTEU.ANY UR4, UPT, PT ;  /* 0x0000000000047886 */ /* 0x000fe200038e0100 */
[----:B------:R-:W1:Y:S01]  /*00e0*/  S2R R0, SR_LANEID ;  /* 0x0000000000007919 */ /* 0x000e620000000000 */
[----:B------:R-:W-:-:S06]  /*00f0*/  UFLO.U32 UR4, UR4 ;  /* 0x00000004000472bd */ /* 0x000fcc00080e0000 */
[----:B-1----:R-:W-:Y:S01]  /*0100*/  ISETP.EQ.U32.AND P0, PT, R0, UR4, PT ;  /* 0x0000000400007c0c */ /* 0x002fe2000bf02070 */
[----:B--2---:R-:W1:Y:S02]  /*0110*/  REDUX.SUM UR5, R2 ;  /* 0x00000000020573c4 */ /* 0x004e64000000c000 */
[----:B-1----:R-:W-:-:S10]  /*0120*/  MOV R7, UR5 ;  /* 0x0000000500077c02 */ /* 0x002fd40008000f00 */
[----:B0-----:R-:W-:Y:S01]  /*0130*/  @P0 REDG.E.ADD.STRONG.GPU desc[UR6][R4.64], R7 ;  /* 0x000000070400098e */ /* 0x001fe2000c12e106 */
[----:B------:R-:W-:Y:S05]  /*0140*/  EXIT ;  /* 0x000000000000794d */ /* 0x000fea0003800000 */
.L_x_0:
[----:B------:R-:W-:-:S00]  /*0150*/  BRA `(.L_x_0) ;  /* 0xfffffffc00fc7947 */ /* 0x000fc0000383ffff */
[----:B------:R-:W-:-:S00]  /*0160*/  NOP ;  /* 0x0000000000007918 */ /* 0x000fc00000000000 */
        /* <DEDUP_REMOVED lines=9> */
.L_x_1:


//--------------------- .nv.shared.reserved.0     --------------------------
	.section	.nv.shared.reserved.0,"aw",@nobits
	.weak		__nv_reservedSMEM_offset_0_alias
	.size		__nv_reservedSMEM_offset_0_alias, 0, 64
	.other		__nv_reservedSMEM_offset_0_alias,@"STO_CUDA_RESERVED_SHARED STV_DEFAULT"
__nv_reservedSMEM_offset_0_alias:
	.zero		0
	.zero		64


//--------------------- .nv.constant0._Z14sumArrayKernelPKiPij --------------------------
	.section	.nv.constant0._Z14sumArrayKernelPKiPij,"a",@progbits
	.sectionflags	@""
	.align	4
.nv.constant0._Z14sumArrayKernelPKiPij:
	.zero		916


//--------------------- SYMBOLS --------------------------

	.type		.nv.reservedSmem.offset0,@object
	.size		.nv.reservedSmem.offset0,0x4
